//
// Generated by NVIDIA NVVM Compiler
//
// Compiler Build ID: CL-36424714
// Cuda compilation tools, release 13.0, V13.0.88
// Based on NVVM 20.0.0
//

.version 9.0
.target sm_100
.address_size 64

	// .globl	_Z11test_kerneli
.extern .func  (.param .b32 func_retval0) vprintf
(
	.param .b64 vprintf_param_0,
	.param .b64 vprintf_param_1
)
;
.global .align 1 .b8 $str[30] = {72, 101, 108, 108, 111, 32, 102, 114, 111, 109, 32, 116, 104, 114, 101, 97, 100, 32, 37, 100, 44, 32, 97, 114, 103, 32, 37, 100, 10};
.global .align 1 .b8 $str$1[44] = {84, 104, 114, 101, 97, 100, 32, 37, 100, 58, 32, 105, 110, 116, 61, 37, 100, 44, 32, 102, 108, 111, 97, 116, 61, 37, 46, 50, 102, 44, 32, 100, 111, 117, 98, 108, 101, 61, 37, 46, 51, 102, 10};
.global .align 1 .b8 $str$2[17] = {83, 116, 114, 105, 110, 103, 32, 116, 101, 115, 116, 58, 32, 37, 115, 10};
.global .align 1 .b8 $str$3[12] = {72, 101, 108, 108, 111, 32, 87, 111, 114, 108, 100};
.global .align 1 .b8 $str$4[19] = {72, 101, 120, 58, 32, 37, 120, 44, 32, 67, 104, 97, 114, 58, 32, 37, 99, 10};

.visible .entry _Z11test_kerneli(
	.param .u32 _Z11test_kerneli_param_0
)
{
	.local .align 8 .b8 	__local_depot0[24];
	.reg .b64 	%SP;
	.reg .b64 	%SPL;
	.reg .b32 	%r<22>;
	.reg .b32 	%f<3>;
	.reg .b64 	%rd<13>;
	.reg .b64 	%fd<4>;

	mov.u64 	%SPL, __local_depot0;
	cvta.local.u64 	%SP, %SPL;
	ld.param.u32 	%r1, [_Z11test_kerneli_param_0];
	add.u64 	%rd1, %SP, 0;
	add.u64 	%rd2, %SPL, 0;
	mov.u32 	%r2, %tid.x;
	mov.u32 	%r3, %ctaid.x;
	mov.u32 	%r4, %ntid.x;
	mad.lo.s32 	%r5, %r3, %r4, %r2;
	st.local.v2.u32 	[%rd2], {%r5, %r1};
	mov.u64 	%rd3, $str;
	cvta.global.u64 	%rd4, %rd3;
	{ // callseq 0, 0
	.param .b64 param0;
	st.param.b64 	[param0], %rd4;
	.param .b64 param1;
	st.param.b64 	[param1], %rd1;
	.param .b32 retval0;
	call.uni (retval0), 
	vprintf, 
	(
	param0, 
	param1
	);
	ld.param.b32 	%r6, [retval0];
	} // callseq 0
	shl.b32 	%r8, %r5, 1;
	cvt.rn.f32.s32 	%f1, %r5;
	mul.f32 	%f2, %f1, 0f4048F5C3;
	cvt.rn.f64.s32 	%fd1, %r5;
	mul.f64 	%fd2, %fd1, 0d4005BF0A8B04919B;
	cvt.f64.f32 	%fd3, %f2;
	st.local.v2.u32 	[%rd2], {%r5, %r8};
	st.local.f64 	[%rd2+8], %fd3;
	st.local.f64 	[%rd2+16], %fd2;
	mov.u64 	%rd5, $str$1;
	cvta.global.u64 	%rd6, %rd5;
	{ // callseq 1, 0
	.param .b64 param0;
	st.param.b64 	[param0], %rd6;
	.param .b64 param1;
	st.param.b64 	[param1], %rd1;
	.param .b32 retval0;
	call.uni (retval0), 
	vprintf, 
	(
	param0, 
	param1
	);
	ld.param.b32 	%r9, [retval0];
	} // callseq 1
	mov.u64 	%rd7, $str$3;
	cvta.global.u64 	%rd8, %rd7;
	st.local.u64 	[%rd2], %rd8;
	mov.u64 	%rd9, $str$2;
	cvta.global.u64 	%rd10, %rd9;
	{ // callseq 2, 0
	.param .b64 param0;
	st.param.b64 	[param0], %rd10;
	.param .b64 param1;
	st.param.b64 	[param1], %rd1;
	.param .b32 retval0;
	call.uni (retval0), 
	vprintf, 
	(
	param0, 
	param1
	);
	ld.param.b32 	%r11, [retval0];
	} // callseq 2
	mul.hi.s32 	%r13, %r5, 1321528399;
	shr.u32 	%r14, %r13, 31;
	shr.s32 	%r15, %r13, 3;
	add.s32 	%r16, %r15, %r14;
	mul.lo.s32 	%r17, %r16, 26;
	sub.s32 	%r18, %r5, %r17;
	add.s32 	%r19, %r18, 65;
	st.local.v2.u32 	[%rd2], {%r5, %r19};
	mov.u64 	%rd11, $str$4;
	cvta.global.u64 	%rd12, %rd11;
	{ // callseq 3, 0
	.param .b64 param0;
	st.param.b64 	[param0], %rd12;
	.param .b64 param1;
	st.param.b64 	[param1], %rd1;
	.param .b32 retval0;
	call.uni (retval0), 
	vprintf, 
	(
	param0, 
	param1
	);
	ld.param.b32 	%r20, [retval0];
	} // callseq 3
	ret;

}


// ===== COMPILED SASS (sm_100) =====

	.target	sm_100

	.elftype	@"ET_EXEC"


//--------------------- .note.nv.tkinfo           --------------------------
	.section	.note.nv.tkinfo,"",@"SHT_NOTE"
	.sectionflags	@"SHF_NOTE_NV_TKINFO"
	.tkinfo
        /*0018*/ 	.word	0x00000002
        /*0030*/ 	.string	""
        /*0030*/ 	.string	"ptxas"
        /*0030*/ 	.string	"Cuda compilation tools, release 13.0, V13.0.88"
        /*0030*/ 	.string	"Build cuda_13.0.r13.0/compiler.36424714_0"
        /*0030*/ 	.string	"-arch sm_100 -m 64 "



//--------------------- .note.nv.cuinfo           --------------------------
	.section	.note.nv.cuinfo,"",@"SHT_NOTE"
	.sectionflags	@"SHF_NOTE_NV_CUINFO"
        /*0018*/ 	.short	0x0002
        /*001a*/ 	.short	0x0064
        /*001c*/ 	.short	0x0082
	.zero		2


//--------------------- .nv.info                  --------------------------
	.section	.nv.info,"",@"SHT_CUDA_INFO"
	.align	4


	//----- nvinfo : EIATTR_REGCOUNT
	.align		4
        /*0000*/ 	.byte	0x04, 0x2f
        /*0002*/ 	.short	(.L_6 - .L_5)
	.align		4
.L_5:
        /*0004*/ 	.word	index@(_Z11test_kerneli)
        /*0008*/ 	.word	0x00000018


	//----- nvinfo : EIATTR_FRAME_SIZE
	.align		4
.L_6:
        /*000c*/ 	.byte	0x04, 0x11
        /*000e*/ 	.short	(.L_8 - .L_7)
	.align		4
.L_7:
        /*0010*/ 	.word	index@(_Z11test_kerneli)
        /*0014*/ 	.word	0x00000018


	//----- nvinfo : EIATTR_MIN_STACK_SIZE
	.align		4
.L_8:
        /*0018*/ 	.byte	0x04, 0x12
        /*001a*/ 	.short	(.L_10 - .L_9)
	.align		4
.L_9:
        /*001c*/ 	.word	index@(_Z11test_kerneli)
        /*0020*/ 	.word	0x00000018
.L_10:


//--------------------- .nv.compat                --------------------------
	.section	.nv.compat,"",@"SHT_CUDA_COMPAT_INFO"
	.align	4
        /*0000*/ 	.byte	0x02, 0x09, 0x00, 0x00, 0x02, 0x02, 0x01, 0x00, 0x02, 0x05, 0x05, 0x00, 0x03, 0x07, 0x01, 0x01
        /*0010*/ 	.byte	0x02, 0x03, 0x00, 0x00, 0x02, 0x06, 0x01, 0x00, 0x04, 0x0b, 0x08, 0x00, 0x01, 0x00, 0x00, 0x00
        /*0020*/ 	.byte	0x00, 0x00, 0x00, 0x00


//--------------------- .nv.info._Z11test_kerneli --------------------------
	.section	.nv.info._Z11test_kerneli,"",@"SHT_CUDA_INFO"
	.sectionflags	@""
	.align	4


	//----- nvinfo : EIATTR_CUDA_API_VERSION
	.align		4
        /*0000*/ 	.byte	0x04, 0x37
        /*0002*/ 	.short	(.L_12 - .L_11)
.L_11:
        /*0004*/ 	.word	0x00000082


	//----- nvinfo : EIATTR_KPARAM_INFO
	.align		4
.L_12:
        /*0008*/ 	.byte	0x04, 0x17
        /*000a*/ 	.short	(.L_14 - .L_13)
.L_13:
        /*000c*/ 	.word	0x00000000
        /*0010*/ 	.short	0x0000
        /*0012*/ 	.short	0x0000
        /*0014*/ 	.byte	0x00, 0xf0, 0x11, 0x00


	//----- nvinfo : EIATTR_SPARSE_MMA_MASK
	.align		4
.L_14:
        /*0018*/ 	.byte	0x03, 0x50
        /*001a*/ 	.short	0x0000


	//----- nvinfo : EIATTR_MAXREG_COUNT
	.align		4
        /*001c*/ 	.byte	0x03, 0x1b
        /*001e*/ 	.short	0x00ff


	//----- nvinfo : EIATTR_EXTERNS
	.align		4
        /*0020*/ 	.byte	0x04, 0x0f
        /*0022*/ 	.short	(.L_16 - .L_15)


	//   ....[0]....
	.align		4
.L_15:
        /*0024*/ 	.word	index@(vprintf)


	//----- nvinfo : EIATTR_MERCURY_ISA_VERSION
	.align		4
.L_16:
        /*0028*/ 	.byte	0x03, 0x5f
        /*002a*/ 	.short	0x0101


	//----- nvinfo : EIATTR_VRC_CTA_INIT_COUNT
	.align		4
        /*002c*/ 	.byte	0x02, 0x4a
	.zero		1
	.zero		1


	//----- nvinfo : EIATTR_SYSCALL_OFFSETS
	.align		4
        /*0030*/ 	.byte	0x04, 0x46
        /*0032*/ 	.short	(.L_18 - .L_17)


	//   ....[0]....
.L_17:
        /*0034*/ 	.word	0x00000140


	//   ....[1]....
        /*0038*/ 	.word	0x00000270


	//   ....[2]....
        /*003c*/ 	.word	0x00000310


	//   ....[3]....
        /*0040*/ 	.word	0x00000400


	//----- nvinfo : EIATTR_EXIT_INSTR_OFFSETS
	.align		4
.L_18:
        /*0044*/ 	.byte	0x04, 0x1c
        /*0046*/ 	.short	(.L_20 - .L_19)


	//   ....[0]....
.L_19:
        /*0048*/ 	.word	0x00000410


	//----- nvinfo : EIATTR_CBANK_PARAM_SIZE
	.align		4
.L_20:
        /*004c*/ 	.byte	0x03, 0x19
        /*004e*/ 	.short	0x0004


	//----- nvinfo : EIATTR_PARAM_CBANK
	.align		4
        /*0050*/ 	.byte	0x04, 0x0a
        /*0052*/ 	.short	(.L_22 - .L_21)
	.align		4
.L_21:
        /*0054*/ 	.word	index@(.nv.constant0._Z11test_kerneli)
        /*0058*/ 	.short	0x0380
        /*005a*/ 	.short	0x0004


	//----- nvinfo : EIATTR_SW_WAR
	.align		4
.L_22:
        /*005c*/ 	.byte	0x04, 0x36
        /*005e*/ 	.short	(.L_24 - .L_23)
.L_23:
        /*0060*/ 	.word	0x00000008
.L_24:


//--------------------- .nv.callgraph             --------------------------
	.section	.nv.callgraph,"",@"SHT_CUDA_CALLGRAPH"
	.align	4
	.sectionentsize	8
	.align		4
        /*0000*/ 	.word	0x00000000
	.align		4
        /*0004*/ 	.word	0xffffffff
	.align		4
        /*0008*/ 	.word	index@(_Z11test_kerneli)
	.align		4
        /*000c*/ 	.word	index@(vprintf)
	.align		4
        /*0010*/ 	.word	0x00000000
	.align		4
        /*0014*/ 	.word	0xfffffffe
	.align		4
        /*0018*/ 	.word	0x00000000
	.align		4
        /*001c*/ 	.word	0xfffffffd
	.align		4
        /*0020*/ 	.word	0x00000000
	.align		4
        /*0024*/ 	.word	0xfffffffc


//--------------------- .nv.constant4             --------------------------
	.section	.nv.constant4,"a",@progbits
	.align	8
	.align		8
.nv.constant4:
        /*0000*/ 	.dword	vprintf
	.align		8
        /*0008*/ 	.dword	$str
	.align		8
        /*0010*/ 	.dword	$str$1
	.align		8
        /*0018*/ 	.dword	$str$2
	.align		8
        /*0020*/ 	.dword	$str$3
	.align		8
        /*0028*/ 	.dword	$str$4


//--------------------- .text._Z11test_kerneli    --------------------------
	.section	.text._Z11test_kerneli,"ax",@progbits
	.align	128
        .global         _Z11test_kerneli
        .type           _Z11test_kerneli,@function
        .size           _Z11test_kerneli,(.L_x_5 - _Z11test_kerneli)
        .other          _Z11test_kerneli,@"STO_CUDA_ENTRY STV_DEFAULT"
_Z11test_kerneli:
.text._Z11test_kerneli:
[----:B------:R-:W0:Y:S01]  /*0000*/  LDC R1, c[0x0][0x37c] ;  /* 0x0000df00ff017b82 */ /* 0x000e220000000800 */
[----:B------:R-:W1:Y:S01]  /*0010*/  S2R R2, SR_TID.X ;  /* 0x0000000000027919 */ /* 0x000e620000002100 */
[----:B------:R-:W2:Y:S06]  /*0020*/  LDCU UR5, c[0x0][0x2fc] ;  /* 0x00005f80ff0577ac */ /* 0x000eac0008000800 */
[----:B------:R-:W1:Y:S01]  /*0030*/  S2UR UR6, SR_CTAID.X ;  /* 0x00000000000679c3 */ /* 0x000e620000002500 */
[----:B0-----:R-:W-:Y:S01]  /*0040*/  VIADD R1, R1, 0xffffffe8 ;  /* 0xffffffe801017836 */ /* 0x001fe20000000000 */
[----:B------:R-:W-:Y:S01]  /*0050*/  MOV R16, 0x0 ;  /* 0x0000000000107802 */ /* 0x000fe20000000f00 */
[----:B------:R-:W0:Y:S05]  /*0060*/  LDCU UR4, c[0x0][0x2f8] ;  /* 0x00005f00ff0477ac */ /* 0x000e2a0008000800 */
[----:B------:R-:W1:Y:S08]  /*0070*/  LDC R5, c[0x0][0x360] ;  /* 0x0000d800ff057b82 */ /* 0x000e700000000800 */
[----:B------:R-:W3:Y:S01]  /*0080*/  LDC R3, c[0x0][0x380] ;  /* 0x0000e000ff037b82 */ /* 0x000ee20000000800 */
[----:B0-----:R-:W-:-:S07]  /*0090*/  IADD3 R17, P0, PT, R1, UR4, RZ ;  /* 0x0000000401117c10 */ /* 0x001fce000ff1e0ff */
[----:B------:R0:W4:Y:S01]  /*00a0*/  LDC.64 R8, c[0x4][R16] ;  /* 0x0100000010087b82 */ /* 0x0001220000000a00 */
[----:B--2---:R-:W-:Y:S02]  /*00b0*/  IMAD.X R18, RZ, RZ, UR5, P0 ;  /* 0x00000005ff127e24 */ /* 0x004fe400080e06ff */
[----:B------:R-:W-:-:S03]  /*00c0*/  IMAD.MOV.U32 R6, RZ, RZ, R17 ;  /* 0x000000ffff067224 */ /* 0x000fc600078e0011 */
[----:B------:R-:W-:Y:S01]  /*00d0*/  MOV R7, R18 ;  /* 0x0000001200077202 */ /* 0x000fe20000000f00 */
[----:B-1----:R-:W-:Y:S01]  /*00e0*/  IMAD R2, R5, UR6, R2 ;  /* 0x0000000605027c24 */ /* 0x002fe2000f8e0202 */
[----:B------:R-:W1:Y:S04]  /*00f0*/  LDCU.64 UR6, c[0x4][0x8] ;  /* 0x01000100ff0677ac */ /* 0x000e680008000a00 */
[----:B---3--:R0:W-:Y:S01]  /*0100*/  STL.64 [R1], R2 ;  /* 0x0000000201007387 */ /* 0x0081e20000100a00 */
[----:B-1----:R-:W-:Y:S01]  /*0110*/  MOV R4, UR6 ;  /* 0x0000000600047c02 */ /* 0x002fe20008000f00 */
[----:B0---4-:R-:W-:-:S07]  /*0120*/  IMAD.U32 R5, RZ, RZ, UR7 ;  /* 0x00000007ff057e24 */ /* 0x011fce000f8e00ff */
[----:B------:R-:W-:-:S07]  /*0130*/  LEPC R20, `(.L_x_0) ;  /* 0x000000001014794e */ /* 0x000fce0000000000 */
[----:B------:R-:W-:Y:S05]  /*0140*/  CALL.ABS.NOINC R8 ;  /* 0x0000000008007343 */ /* 0x000fea0003c00000 */
.L_x_0:
[----:B------:R-:W-:Y:S01]  /*0150*/  I2FP.F32.S32 R0, R2 ;  /* 0x0000000200007245 */ /* 0x000fe20000201400 */
[----:B------:R-:W0:Y:S01]  /*0160*/  I2F.F64 R8, R2 ;  /* 0x0000000200087312 */ /* 0x000e220000201c00 */
[----:B------:R-:W-:Y:S01]  /*0170*/  UMOV UR4, 0x8b04919b ;  /* 0x8b04919b00047882 */ /* 0x000fe20000000000 */
[----:B------:R-:W-:Y:S01]  /*0180*/  UMOV UR5, 0x4005bf0a ;  /* 0x4005bf0a00057882 */ /* 0x000fe20000000000 */
[----:B------:R-:W-:Y:S02]  /*0190*/  IMAD.SHL.U32 R3, R2, 0x2, RZ ;  /* 0x0000000202037824 */ /* 0x000fe400078e00ff */
[----:B------:R-:W-:Y:S01]  /*01a0*/  FMUL R0, R0, 3.1400001049041748047 ;  /* 0x4048f5c300007820 */ /* 0x000fe20000400000 */
[----:B------:R1:W2:Y:S01]  /*01b0*/  LDC.64 R12, c[0x4][R16] ;  /* 0x01000000100c7b82 */ /* 0x0002a20000000a00 */
[----:B------:R-:W-:Y:S01]  /*01c0*/  IMAD.MOV.U32 R6, RZ, RZ, R17 ;  /* 0x000000ffff067224 */ /* 0x000fe200078e0011 */
[----:B------:R-:W-:Y:S01]  /*01d0*/  MOV R7, R18 ;  /* 0x0000001200077202 */ /* 0x000fe20000000f00 */
[----:B------:R-:W3:Y:S01]  /*01e0*/  F2F.F64.F32 R10, R0 ;  /* 0x00000000000a7310 */ /* 0x000ee20000201800 */
[----:B------:R1:W-:Y:S01]  /*01f0*/  STL.64 [R1], R2 ;  /* 0x0000000201007387 */ /* 0x0003e20000100a00 */
[----:B0-----:R-:W-:Y:S01]  /*0200*/  DMUL R8, R8, UR4 ;  /* 0x0000000408087c28 */ /* 0x001fe20008000000 */
[----:B------:R-:W0:Y:S06]  /*0210*/  LDCU.64 UR4, c[0x4][0x10] ;  /* 0x01000200ff0477ac */ /* 0x000e2c0008000a00 */
[----:B------:R1:W-:Y:S04]  /*0220*/  STL.64 [R1+0x10], R8 ;  /* 0x0000100801007387 */ /* 0x0003e80000100a00 */
[----:B---3--:R1:W-:Y:S01]  /*0230*/  STL.64 [R1+0x8], R10 ;  /* 0x0000080a01007387 */ /* 0x0083e20000100a00 */
[----:B0-----:R-:W-:Y:S01]  /*0240*/  IMAD.U32 R4, RZ, RZ, UR4 ;  /* 0x00000004ff047e24 */ /* 0x001fe2000f8e00ff */
[----:B------:R-:W-:-:S07]  /*0250*/  MOV R5, UR5 ;  /* 0x0000000500057c02 */ /* 0x000fce0008000f00 */
[----:B------:R-:W-:-:S07]  /*0260*/  LEPC R20, `(.L_x_1) ;  /* 0x000000001014794e */ /* 0x000fce0000000000 */
[----:B-12---:R-:W-:Y:S05]  /*0270*/  CALL.ABS.NOINC R12 ;  /* 0x000000000c007343 */ /* 0x006fea0003c00000 */
.L_x_1:
[----:B------:R-:W0:Y:S01]  /*0280*/  LDC.64 R8, c[0x4][0x20] ;  /* 0x01000800ff087b82 */ /* 0x000e220000000a00 */
[----:B------:R-:W1:Y:S01]  /*0290*/  LDCU.64 UR4, c[0x4][0x18] ;  /* 0x01000300ff0477ac */ /* 0x000e620008000a00 */
[----:B------:R-:W-:Y:S01]  /*02a0*/  IMAD.MOV.U32 R6, RZ, RZ, R17 ;  /* 0x000000ffff067224 */ /* 0x000fe200078e0011 */
[----:B------:R-:W-:-:S05]  /*02b0*/  MOV R7, R18 ;  /* 0x0000001200077202 */ /* 0x000fca0000000f00 */
[----:B------:R2:W3:Y:S01]  /*02c0*/  LDC.64 R10, c[0x4][R16] ;  /* 0x01000000100a7b82 */ /* 0x0004e20000000a00 */
[----:B-1----:R-:W-:Y:S01]  /*02d0*/  IMAD.U32 R4, RZ, RZ, UR4 ;  /* 0x00000004ff047e24 */ /* 0x002fe2000f8e00ff */
[----:B------:R-:W-:Y:S01]  /*02e0*/  MOV R5, UR5 ;  /* 0x0000000500057c02 */ /* 0x000fe20008000f00 */
[----:B0-----:R2:W-:Y:S06]  /*02f0*/  STL.64 [R1], R8 ;  /* 0x0000000801007387 */ /* 0x0015ec0000100a00 */
[----:B------:R-:W-:-:S07]  /*0300*/  LEPC R20, `(.L_x_2) ;  /* 0x000000001014794e */ /* 0x000fce0000000000 */
[----:B--23--:R-:W-:Y:S05]  /*0310*/  CALL.ABS.NOINC R10 ;  /* 0x000000000a007343 */ /* 0x00cfea0003c00000 */
.L_x_2:
[----:B------:R-:W-:Y:S01]  /*0320*/  IMAD.HI R0, R2, 0x4ec4ec4f, RZ ;  /* 0x4ec4ec4f02007827 */ /* 0x000fe200078e02ff */
[----:B------:R-:W0:Y:S01]  /*0330*/  LDCU.64 UR4, c[0x4][0x28] ;  /* 0x01000500ff0477ac */ /* 0x000e220008000a00 */
[----:B------:R-:W-:Y:S02]  /*0340*/  MOV R7, R18 ;  /* 0x0000001200077202 */ /* 0x000fe40000000f00 */
[----:B------:R-:W-:Y:S01]  /*0350*/  IMAD.MOV.U32 R8, RZ, RZ, R2 ;  /* 0x000000ffff087224 */ /* 0x000fe200078e0002 */
[----:B------:R-:W-:Y:S01]  /*0360*/  SHF.R.U32.HI R3, RZ, 0x1f, R0 ;  /* 0x0000001fff037819 */ /* 0x000fe20000011600 */
[----:B------:R-:W-:-:S03]  /*0370*/  IMAD.MOV.U32 R6, RZ, RZ, R17 ;  /* 0x000000ffff067224 */ /* 0x000fc600078e0011 */
[----:B------:R-:W-:-:S05]  /*0380*/  LEA.HI.SX32 R3, R0, R3, 0x1d ;  /* 0x0000000300037211 */ /* 0x000fca00078feaff */
[----:B------:R-:W-:-:S05]  /*0390*/  IMAD R3, R3, -0x1a, R2 ;  /* 0xffffffe603037824 */ /* 0x000fca00078e0202 */
[----:B------:R-:W-:Y:S01]  /*03a0*/  IADD3 R9, PT, PT, R3, 0x41, RZ ;  /* 0x0000004103097810 */ /* 0x000fe20007ffe0ff */
[----:B0-----:R-:W-:Y:S01]  /*03b0*/  IMAD.U32 R4, RZ, RZ, UR4 ;  /* 0x00000004ff047e24 */ /* 0x001fe2000f8e00ff */
[----:B------:R0:W1:Y:S01]  /*03c0*/  LDC.64 R2, c[0x4][R16] ;  /* 0x0100000010027b82 */ /* 0x0000620000000a00 */
[----:B------:R-:W-:Y:S02]  /*03d0*/  MOV R5, UR5 ;  /* 0x0000000500057c02 */ /* 0x000fe40008000f00 */
[----:B------:R0:W-:Y:S05]  /*03e0*/  STL.64 [R1], R8 ;  /* 0x0000000801007387 */ /* 0x0001ea0000100a00 */
[----:B------:R-:W-:-:S07]  /*03f0*/  LEPC R20, `(.L_x_3) ;  /* 0x000000001014794e */ /* 0x000fce0000000000 */
[----:B01----:R-:W-:Y:S05]  /*0400*/  CALL.ABS.NOINC R2 ;  /* 0x0000000002007343 */ /* 0x003fea0003c00000 */
.L_x_3:
[----:B------:R-:W-:Y:S05]  /*0410*/  EXIT ;  /* 0x000000000000794d */ /* 0x000fea0003800000 */
.L_x_4:
[----:B------:R-:W-:-:S00]  /*0420*/  BRA `(.L_x_4) ;  /* 0xfffffffc00fc7947 */ /* 0x000fc0000383ffff */
[----:B------:R-:W-:-:S00]  /*0430*/  NOP ;  /* 0x0000000000007918 */ /* 0x000fc00000000000 */
        /* <DEDUP_REMOVED lines=12> */
.L_x_5:


//--------------------- .nv.global.init           --------------------------
	.section	.nv.global.init,"aw",@progbits
.nv.global.init:
	.type		$str$3,@object
	.size		$str$3,($str$2 - $str$3)
$str$3:
        /*0000*/ 	.byte	0x48, 0x65, 0x6c, 0x6c, 0x6f, 0x20, 0x57, 0x6f, 0x72, 0x6c, 0x64, 0x00
	.type		$str$2,@object
	.size		$str$2,($str$4 - $str$2)
$str$2:
        /*000c*/ 	.byte	0x53, 0x74, 0x72, 0x69, 0x6e, 0x67, 0x20, 0x74, 0x65, 0x73, 0x74, 0x3a, 0x20, 0x25, 0x73, 0x0a
        /*001c*/ 	.byte	0x00
	.type		$str$4,@object
	.size		$str$4,($str - $str$4)
$str$4:
        /*001d*/ 	.byte	0x48, 0x65, 0x78, 0x3a, 0x20, 0x25, 0x78, 0x2c, 0x20, 0x43, 0x68, 0x61, 0x72, 0x3a, 0x20, 0x25
        /*002d*/ 	.byte	0x63, 0x0a, 0x00
	.type		$str,@object
	.size		$str,($str$1 - $str)
$str:
        /*0030*/ 	.byte	0x48, 0x65, 0x6c, 0x6c, 0x6f, 0x20, 0x66, 0x72, 0x6f, 0x6d, 0x20, 0x74, 0x68, 0x72, 0x65, 0x61
        /*0040*/ 	.byte	0x64, 0x20, 0x25, 0x64, 0x2c, 0x20, 0x61, 0x72, 0x67, 0x20, 0x25, 0x64, 0x0a, 0x00
	.type		$str$1,@object
	.size		$str$1,(.L_1 - $str$1)
$str$1:
        /*004e*/ 	.byte	0x54, 0x68, 0x72, 0x65, 0x61, 0x64, 0x20, 0x25, 0x64, 0x3a, 0x20, 0x69, 0x6e, 0x74, 0x3d, 0x25
        /*005e*/ 	.byte	0x64, 0x2c, 0x20, 0x66, 0x6c, 0x6f, 0x61, 0x74, 0x3d, 0x25, 0x2e, 0x32, 0x66, 0x2c, 0x20, 0x64
        /*006e*/ 	.byte	0x6f, 0x75, 0x62, 0x6c, 0x65, 0x3d, 0x25, 0x2e, 0x33, 0x66, 0x0a, 0x00
.L_1:


//--------------------- .nv.shared.reserved.0     --------------------------
	.section	.nv.shared.reserved.0,"aw",@nobits
	.weak		__nv_reservedSMEM_offset_0_alias
	.size		__nv_reservedSMEM_offset_0_alias, 0, 64
	.other		__nv_reservedSMEM_offset_0_alias,@"STO_CUDA_RESERVED_SHARED STV_DEFAULT"
__nv_reservedSMEM_offset_0_alias:
	.zero		0
	.zero		64


//--------------------- .nv.constant0._Z11test_kerneli --------------------------
	.section	.nv.constant0._Z11test_kerneli,"a",@progbits
	.sectionflags	@""
	.align	4
.nv.constant0._Z11test_kerneli:
	.zero		900


//--------------------- SYMBOLS --------------------------

	.type		.nv.reservedSmem.offset0,@object
	.size		.nv.reservedSmem.offset0,0x4
	.type		vprintf,@function
